//
// Generated by NVIDIA NVVM Compiler
//
// Compiler Build ID: CL-36424714
// Cuda compilation tools, release 13.0, V13.0.88
// Based on NVVM 20.0.0
//

.version 9.0
.target sm_100
.address_size 64

	// .globl	_Z7generujPi

.visible .entry _Z7generujPi(
	.param .u64 .ptr .align 1 _Z7generujPi_param_0
)
{
	.reg .pred 	%p<3>;
	.reg .b32 	%r<11>;
	.reg .b32 	%f<70>;
	.reg .b64 	%rd<7>;
	.reg .b64 	%fd<23>;

	ld.param.u64 	%rd2, [_Z7generujPi_param_0];
	cvta.to.global.u64 	%rd1, %rd2;
	mov.u32 	%r1, %ctaid.x;
	mov.u32 	%r2, %tid.x;
	cvt.rn.f32.u32 	%f7, %r1;
	mov.f32 	%f8, 0f43FA0000;
	sub.f32 	%f9, %f8, %f7;
	cvt.f64.f32 	%fd1, %f9;
	mul.f64 	%fd2, %fd1, 0d3FF8000000000000;
	div.rn.f64 	%fd3, %fd2, 0d407F400000000000;
	cvt.rn.f32.f64 	%f68, %fd3;
	cvt.rn.f32.u32 	%f10, %r2;
	sub.f32 	%f11, %f8, %f10;
	cvt.f64.f32 	%fd4, %f11;
	mul.f64 	%fd5, %fd4, 0d3FF8000000000000;
	div.rn.f64 	%fd6, %fd5, 0d407F400000000000;
	cvt.rn.f32.f64 	%f69, %fd6;
	mov.b32 	%r10, 0;
$L__BB0_1:
	mul.f32 	%f12, %f68, %f68;
	mul.f32 	%f13, %f69, %f69;
	sub.f32 	%f14, %f12, %f13;
	add.f32 	%f15, %f68, %f68;
	mul.f32 	%f16, %f15, %f69;
	cvt.f64.f32 	%fd7, %f16;
	add.f64 	%fd8, %fd7, 0d3FDCCCCCCCCCCCCD;
	cvt.rn.f32.f64 	%f17, %fd8;
	add.f32 	%f18, %f14, 0fBF000000;
	mul.f32 	%f19, %f18, %f18;
	mul.f32 	%f20, %f17, %f17;
	sub.f32 	%f21, %f19, %f20;
	add.f32 	%f22, %f18, %f18;
	mul.f32 	%f23, %f22, %f17;
	cvt.f64.f32 	%fd9, %f23;
	add.f64 	%fd10, %fd9, 0d3FDCCCCCCCCCCCCD;
	cvt.rn.f32.f64 	%f24, %fd10;
	add.f32 	%f25, %f21, 0fBF000000;
	mul.f32 	%f26, %f25, %f25;
	mul.f32 	%f27, %f24, %f24;
	sub.f32 	%f28, %f26, %f27;
	add.f32 	%f29, %f25, %f25;
	mul.f32 	%f30, %f29, %f24;
	cvt.f64.f32 	%fd11, %f30;
	add.f64 	%fd12, %fd11, 0d3FDCCCCCCCCCCCCD;
	cvt.rn.f32.f64 	%f31, %fd12;
	add.f32 	%f32, %f28, 0fBF000000;
	mul.f32 	%f33, %f32, %f32;
	mul.f32 	%f34, %f31, %f31;
	sub.f32 	%f35, %f33, %f34;
	add.f32 	%f36, %f32, %f32;
	mul.f32 	%f37, %f36, %f31;
	cvt.f64.f32 	%fd13, %f37;
	add.f64 	%fd14, %fd13, 0d3FDCCCCCCCCCCCCD;
	cvt.rn.f32.f64 	%f38, %fd14;
	add.f32 	%f39, %f35, 0fBF000000;
	mul.f32 	%f40, %f39, %f39;
	mul.f32 	%f41, %f38, %f38;
	sub.f32 	%f42, %f40, %f41;
	add.f32 	%f43, %f39, %f39;
	mul.f32 	%f44, %f43, %f38;
	cvt.f64.f32 	%fd15, %f44;
	add.f64 	%fd16, %fd15, 0d3FDCCCCCCCCCCCCD;
	cvt.rn.f32.f64 	%f45, %fd16;
	add.f32 	%f46, %f42, 0fBF000000;
	mul.f32 	%f47, %f46, %f46;
	mul.f32 	%f48, %f45, %f45;
	sub.f32 	%f49, %f47, %f48;
	add.f32 	%f50, %f46, %f46;
	mul.f32 	%f51, %f50, %f45;
	cvt.f64.f32 	%fd17, %f51;
	add.f64 	%fd18, %fd17, 0d3FDCCCCCCCCCCCCD;
	cvt.rn.f32.f64 	%f52, %fd18;
	add.f32 	%f53, %f49, 0fBF000000;
	mul.f32 	%f54, %f53, %f53;
	mul.f32 	%f55, %f52, %f52;
	sub.f32 	%f56, %f54, %f55;
	add.f32 	%f57, %f53, %f53;
	mul.f32 	%f58, %f57, %f52;
	cvt.f64.f32 	%fd19, %f58;
	add.f64 	%fd20, %fd19, 0d3FDCCCCCCCCCCCCD;
	cvt.rn.f32.f64 	%f59, %fd20;
	add.f32 	%f60, %f56, 0fBF000000;
	mul.f32 	%f61, %f60, %f60;
	mul.f32 	%f62, %f59, %f59;
	sub.f32 	%f63, %f61, %f62;
	add.f32 	%f64, %f60, %f60;
	mul.f32 	%f65, %f64, %f59;
	cvt.f64.f32 	%fd21, %f65;
	add.f64 	%fd22, %fd21, 0d3FDCCCCCCCCCCCCD;
	add.s32 	%r10, %r10, 8;
	cvt.rn.f32.f64 	%f69, %fd22;
	add.f32 	%f68, %f63, 0fBF000000;
	setp.ne.s32 	%p1, %r10, 200;
	@%p1 bra 	$L__BB0_1;
	mul.f32 	%f66, %f69, %f69;
	fma.rn.f32 	%f67, %f68, %f68, %f66;
	setp.geu.f32 	%p2, %f67, 0f40800000;
	@%p2 bra 	$L__BB0_4;
	mad.lo.s32 	%r6, %r1, 1000, %r2;
	mul.wide.u32 	%rd3, %r6, 4;
	add.s64 	%rd4, %rd1, %rd3;
	mov.b32 	%r7, 1;
	st.global.u32 	[%rd4], %r7;
	bra.uni 	$L__BB0_5;
$L__BB0_4:
	mad.lo.s32 	%r8, %r1, 1000, %r2;
	mul.wide.u32 	%rd5, %r8, 4;
	add.s64 	%rd6, %rd1, %rd5;
	mov.b32 	%r9, 0;
	st.global.u32 	[%rd6], %r9;
$L__BB0_5:
	ret;

}


// ===== COMPILED SASS (sm_100) =====

	.target	sm_100

	.elftype	@"ET_EXEC"


//--------------------- .note.nv.tkinfo           --------------------------
	.section	.note.nv.tkinfo,"",@"SHT_NOTE"
	.sectionflags	@"SHF_NOTE_NV_TKINFO"
	.tkinfo
        /*0018*/ 	.word	0x00000002
        /*0030*/ 	.string	""
        /*0030*/ 	.string	"ptxas"
        /*0030*/ 	.string	"Cuda compilation tools, release 13.0, V13.0.88"
        /*0030*/ 	.string	"Build cuda_13.0.r13.0/compiler.36424714_0"
        /*0030*/ 	.string	"-arch sm_100 -m 64 "



//--------------------- .note.nv.cuinfo           --------------------------
	.section	.note.nv.cuinfo,"",@"SHT_NOTE"
	.sectionflags	@"SHF_NOTE_NV_CUINFO"
        /*0018*/ 	.short	0x0002
        /*001a*/ 	.short	0x0064
        /*001c*/ 	.short	0x0082
	.zero		2


//--------------------- .nv.info                  --------------------------
	.section	.nv.info,"",@"SHT_CUDA_INFO"
	.align	4


	//----- nvinfo : EIATTR_REGCOUNT
	.align		4
        /*0000*/ 	.byte	0x04, 0x2f
        /*0002*/ 	.short	(.L_1 - .L_0)
	.align		4
.L_0:
        /*0004*/ 	.word	index@(_Z7generujPi)
        /*0008*/ 	.word	0x0000001c


	//----- nvinfo : EIATTR_FRAME_SIZE
	.align		4
.L_1:
        /*000c*/ 	.byte	0x04, 0x11
        /*000e*/ 	.short	(.L_3 - .L_2)
	.align		4
.L_2:
        /*0010*/ 	.word	index@($__internal_0_$__cuda_sm20_div_rn_f64_full)
        /*0014*/ 	.word	0x00000000


	//----- nvinfo : EIATTR_FRAME_SIZE
	.align		4
.L_3:
        /*0018*/ 	.byte	0x04, 0x11
        /*001a*/ 	.short	(.L_5 - .L_4)
	.align		4
.L_4:
        /*001c*/ 	.word	index@(_Z7generujPi)
        /*0020*/ 	.word	0x00000000


	//----- nvinfo : EIATTR_MIN_STACK_SIZE
	.align		4
.L_5:
        /*0024*/ 	.byte	0x04, 0x12
        /*0026*/ 	.short	(.L_7 - .L_6)
	.align		4
.L_6:
        /*0028*/ 	.word	index@(_Z7generujPi)
        /*002c*/ 	.word	0x00000000
.L_7:


//--------------------- .nv.compat                --------------------------
	.section	.nv.compat,"",@"SHT_CUDA_COMPAT_INFO"
	.align	4
        /*0000*/ 	.byte	0x02, 0x09, 0x00, 0x00, 0x02, 0x02, 0x01, 0x00, 0x02, 0x05, 0x05, 0x00, 0x03, 0x07, 0x01, 0x01
        /*0010*/ 	.byte	0x02, 0x03, 0x00, 0x00, 0x02, 0x06, 0x01, 0x00, 0x04, 0x0b, 0x08, 0x00, 0x01, 0x00, 0x00, 0x00
        /*0020*/ 	.byte	0x00, 0x00, 0x00, 0x00


//--------------------- .nv.info._Z7generujPi     --------------------------
	.section	.nv.info._Z7generujPi,"",@"SHT_CUDA_INFO"
	.sectionflags	@""
	.align	4


	//----- nvinfo : EIATTR_CUDA_API_VERSION
	.align		4
        /*0000*/ 	.byte	0x04, 0x37
        /*0002*/ 	.short	(.L_9 - .L_8)
.L_8:
        /*0004*/ 	.word	0x00000082


	//----- nvinfo : EIATTR_KPARAM_INFO
	.align		4
.L_9:
        /*0008*/ 	.byte	0x04, 0x17
        /*000a*/ 	.short	(.L_11 - .L_10)
.L_10:
        /*000c*/ 	.word	0x00000000
        /*0010*/ 	.short	0x0000
        /*0012*/ 	.short	0x0000
        /*0014*/ 	.byte	0x00, 0xf5, 0x21, 0x00


	//----- nvinfo : EIATTR_SPARSE_MMA_MASK
	.align		4
.L_11:
        /*0018*/ 	.byte	0x03, 0x50
        /*001a*/ 	.short	0x0000


	//----- nvinfo : EIATTR_MAXREG_COUNT
	.align		4
        /*001c*/ 	.byte	0x03, 0x1b
        /*001e*/ 	.short	0x00ff


	//----- nvinfo : EIATTR_MERCURY_ISA_VERSION
	.align		4
        /*0020*/ 	.byte	0x03, 0x5f
        /*0022*/ 	.short	0x0101


	//----- nvinfo : EIATTR_VRC_CTA_INIT_COUNT
	.align		4
        /*0024*/ 	.byte	0x02, 0x4a
	.zero		1
	.zero		1


	//----- nvinfo : EIATTR_EXIT_INSTR_OFFSETS
	.align		4
        /*0028*/ 	.byte	0x04, 0x1c
        /*002a*/ 	.short	(.L_13 - .L_12)


	//   ....[0]....
.L_12:
        /*002c*/ 	.word	0x000014a0


	//   ....[1]....
        /*0030*/ 	.word	0x000014f0


	//----- nvinfo : EIATTR_CRS_STACK_SIZE
	.align		4
.L_13:
        /*0034*/ 	.byte	0x04, 0x1e
        /*0036*/ 	.short	(.L_15 - .L_14)
.L_14:
        /*0038*/ 	.word	0x00000000


	//----- nvinfo : EIATTR_CBANK_PARAM_SIZE
	.align		4
.L_15:
        /*003c*/ 	.byte	0x03, 0x19
        /*003e*/ 	.short	0x0008


	//----- nvinfo : EIATTR_PARAM_CBANK
	.align		4
        /*0040*/ 	.byte	0x04, 0x0a
        /*0042*/ 	.short	(.L_17 - .L_16)
	.align		4
.L_16:
        /*0044*/ 	.word	index@(.nv.constant0._Z7generujPi)
        /*0048*/ 	.short	0x0380
        /*004a*/ 	.short	0x0008


	//----- nvinfo : EIATTR_SW_WAR
	.align		4
.L_17:
        /*004c*/ 	.byte	0x04, 0x36
        /*004e*/ 	.short	(.L_19 - .L_18)
.L_18:
        /*0050*/ 	.word	0x00000008
.L_19:


//--------------------- .nv.callgraph             --------------------------
	.section	.nv.callgraph,"",@"SHT_CUDA_CALLGRAPH"
	.align	4
	.sectionentsize	8
	.align		4
        /*0000*/ 	.word	0x00000000
	.align		4
        /*0004*/ 	.word	0xffffffff
	.align		4
        /*0008*/ 	.word	0x00000000
	.align		4
        /*000c*/ 	.word	0xfffffffe
	.align		4
        /*0010*/ 	.word	0x00000000
	.align		4
        /*0014*/ 	.word	0xfffffffd
	.align		4
        /*0018*/ 	.word	0x00000000
	.align		4
        /*001c*/ 	.word	0xfffffffc


//--------------------- .text._Z7generujPi        --------------------------
	.section	.text._Z7generujPi,"ax",@progbits
	.align	128
        .global         _Z7generujPi
        .type           _Z7generujPi,@function
        .size           _Z7generujPi,(.L_x_10 - _Z7generujPi)
        .other          _Z7generujPi,@"STO_CUDA_ENTRY STV_DEFAULT"
_Z7generujPi:
.text._Z7generujPi:
[----:B------:R-:W-:Y:S01]  /*0000*/  LDC R1, c[0x0][0x37c] ;  /* 0x0000df00ff017b82 */ /* 0x000fe20000000800 */
[----:B------:R-:W0:Y:S01]  /*0010*/  S2R R0, SR_CTAID.X ;  /* 0x0000000000007919 */ /* 0x000e220000002500 */
[----:B------:R-:W1:Y:S01]  /*0020*/  MUFU.RCP64H R5, 500 ;  /* 0x407f400000057908 */ /* 0x000e620000001800 */
[----:B------:R-:W-:Y:S01]  /*0030*/  HFMA2 R8, -RZ, RZ, 0, 0 ;  /* 0x00000000ff087431 */ /* 0x000fe200000001ff */
[----:B------:R-:W-:Y:S01]  /*0040*/  MOV R9, 0x407f4000 ;  /* 0x407f400000097802 */ /* 0x000fe20000000f00 */
[----:B------:R-:W-:Y:S01]  /*0050*/  HFMA2 R4, -RZ, RZ, 0, 5.9604644775390625e-08 ;  /* 0x00000001ff047431 */ /* 0x000fe200000001ff */
[----:B------:R-:W2:Y:S01]  /*0060*/  S2R R11, SR_TID.X ;  /* 0x00000000000b7919 */ /* 0x000ea20000002100 */
[----:B------:R-:W-:Y:S01]  /*0070*/  UMOV UR4, URZ ;  /* 0x000000ff00047c82 */ /* 0x000fe20008000000 */
[----:B------:R-:W-:-:S03]  /*0080*/  MOV R13, 0x407f4000 ;  /* 0x407f4000000d7802 */ /* 0x000fc60000000f00 */
[----:B-1----:R-:W-:-:S08]  /*0090*/  DFMA R2, R4, -R8, 1 ;  /* 0x3ff000000402742b */ /* 0x002fd00000000808 */
[----:B------:R-:W-:Y:S01]  /*00a0*/  DFMA R6, R2, R2, R2 ;  /* 0x000000020206722b */ /* 0x000fe20000000002 */
[----:B0-----:R-:W-:-:S07]  /*00b0*/  I2FP.F32.U32 R10, R0 ;  /* 0x00000000000a7245 */ /* 0x001fce0000201000 */
[----:B------:R-:W-:Y:S01]  /*00c0*/  DFMA R6, R4, R6, R4 ;  /* 0x000000060406722b */ /* 0x000fe20000000004 */
[----:B------:R-:W-:-:S04]  /*00d0*/  FADD R10, -R10, 500 ;  /* 0x43fa00000a0a7421 */ /* 0x000fc80000000100 */
[----:B------:R-:W0:Y:S03]  /*00e0*/  F2F.F64.F32 R2, R10 ;  /* 0x0000000a00027310 */ /* 0x000e260000201800 */
[----:B------:R-:W-:-:S08]  /*00f0*/  DFMA R8, R6, -R8, 1 ;  /* 0x3ff000000608742b */ /* 0x000fd00000000808 */
[----:B------:R-:W-:Y:S02]  /*0100*/  DFMA R8, R6, R8, R6 ;  /* 0x000000080608722b */ /* 0x000fe40000000006 */
[----:B0-----:R-:W-:-:S08]  /*0110*/  DMUL R4, R2, 1.5 ;  /* 0x3ff8000002047828 */ /* 0x001fd00000000000 */
[----:B------:R-:W-:Y:S02]  /*0120*/  DMUL R2, R4, R8 ;  /* 0x0000000804027228 */ /* 0x000fe40000000000 */
[----:B------:R-:W-:-:S06]  /*0130*/  FSETP.GEU.AND P1, PT, |R5|, 6.5827683646048100446e-37, PT ;  /* 0x036000000500780b */ /* 0x000fcc0003f2e200 */
[----:B------:R-:W-:-:S08]  /*0140*/  DFMA R6, R2, -500, R4 ;  /* 0xc07f40000206782b */ /* 0x000fd00000000004 */
[----:B------:R-:W-:-:S10]  /*0150*/  DFMA R2, R8, R6, R2 ;  /* 0x000000060802722b */ /* 0x000fd40000000002 */
[----:B------:R-:W-:-:S05]  /*0160*/  FFMA R6, RZ, 3.98828125, R3 ;  /* 0x407f4000ff067823 */ /* 0x000fca0000000003 */
[----:B------:R-:W-:-:S13]  /*0170*/  FSETP.GT.AND P0, PT, |R6|, 1.469367938527859385e-39, PT ;  /* 0x001000000600780b */ /* 0x000fda0003f04200 */
[----:B--2---:R-:W-:Y:S05]  /*0180*/  @P0 BRA P1, `(.L_x_0) ;  /* 0x0000000000100947 */ /* 0x004fea0000800000 */
[----:B------:R-:W-:Y:S02]  /*0190*/  MOV R2, R4 ;  /* 0x0000000400027202 */ /* 0x000fe40000000f00 */
[----:B------:R-:W-:Y:S02]  /*01a0*/  MOV R3, R5 ;  /* 0x0000000500037202 */ /* 0x000fe40000000f00 */
[----:B------:R-:W-:-:S07]  /*01b0*/  MOV R22, 0x1d0 ;  /* 0x000001d000167802 */ /* 0x000fce0000000f00 */
[----:B------:R-:W-:Y:S05]  /*01c0*/  CALL.REL.NOINC `($__internal_0_$__cuda_sm20_div_rn_f64_full) ;  /* 0x0000001000cc7944 */ /* 0x000fea0003c00000 */
.L_x_0:
[----:B------:R-:W0:Y:S01]  /*01d0*/  MUFU.RCP64H R7, 500 ;  /* 0x407f400000077908 */ /* 0x000e220000001800 */
[----:B------:R-:W-:Y:S01]  /*01e0*/  MOV R8, 0x0 ;  /* 0x0000000000087802 */ /* 0x000fe20000000f00 */
[----:B------:R-:W-:Y:S01]  /*01f0*/  BSSY.RECONVERGENT B0, `(.L_x_1) ;  /* 0x000001a000007945 */ /* 0x000fe20003800200 */
[----:B------:R-:W-:Y:S02]  /*0200*/  MOV R9, 0x407f4000 ;  /* 0x407f400000097802 */ /* 0x000fe40000000f00 */
[----:B------:R-:W-:Y:S02]  /*0210*/  MOV R6, 0x1 ;  /* 0x0000000100067802 */ /* 0x000fe40000000f00 */
[----:B------:R-:W-:-:S05]  /*0220*/  I2FP.F32.U32 R10, R11 ;  /* 0x0000000b000a7245 */ /* 0x000fca0000201000 */
[----:B------:R-:W-:Y:S02]  /*0230*/  FADD R12, -R10, 500 ;  /* 0x43fa00000a0c7421 */ /* 0x000fe40000000100 */
[----:B------:R-:W-:Y:S01]  /*0240*/  F2F.F32.F64 R10, R2 ;  /* 0x00000002000a7310 */ /* 0x000fe20000301000 */
[----:B0-----:R-:W-:-:S08]  /*0250*/  DFMA R4, R6, -R8, 1 ;  /* 0x3ff000000604742b */ /* 0x001fd00000000808 */
[----:B------:R-:W-:Y:S02]  /*0260*/  DFMA R14, R4, R4, R4 ;  /* 0x00000004040e722b */ /* 0x000fe40000000004 */
[----:B------:R-:W0:Y:S06]  /*0270*/  F2F.F64.F32 R4, R12 ;  /* 0x0000000c00047310 */ /* 0x000e2c0000201800 */
[----:B------:R-:W-:-:S08]  /*0280*/  DFMA R14, R6, R14, R6 ;  /* 0x0000000e060e722b */ /* 0x000fd00000000006 */
[----:B------:R-:W-:Y:S02]  /*0290*/  DFMA R8, R14, -R8, 1 ;  /* 0x3ff000000e08742b */ /* 0x000fe40000000808 */
[----:B0-----:R-:W-:-:S06]  /*02a0*/  DMUL R6, R4, 1.5 ;  /* 0x3ff8000004067828 */ /* 0x001fcc0000000000 */
[----:B------:R-:W-:-:S04]  /*02b0*/  DFMA R14, R14, R8, R14 ;  /* 0x000000080e0e722b */ /* 0x000fc8000000000e */
[----:B------:R-:W-:-:S04]  /*02c0*/  FSETP.GEU.AND P1, PT, |R7|, 6.5827683646048100446e-37, PT ;  /* 0x036000000700780b */ /* 0x000fc80003f2e200 */
[----:B------:R-:W-:-:S08]  /*02d0*/  DMUL R4, R14, R6 ;  /* 0x000000060e047228 */ /* 0x000fd00000000000 */
[----:B------:R-:W-:-:S08]  /*02e0*/  DFMA R8, R4, -500, R6 ;  /* 0xc07f40000408782b */ /* 0x000fd00000000006 */
[----:B------:R-:W-:-:S10]  /*02f0*/  DFMA R4, R14, R8, R4 ;  /* 0x000000080e04722b */ /* 0x000fd40000000004 */
[----:B------:R-:W-:-:S05]  /*0300*/  FFMA R8, RZ, 3.98828125, R5 ;  /* 0x407f4000ff087823 */ /* 0x000fca0000000005 */
[----:B------:R-:W-:-:S13]  /*0310*/  FSETP.GT.AND P0, PT, |R8|, 1.469367938527859385e-39, PT ;  /* 0x001000000800780b */ /* 0x000fda0003f04200 */
[----:B------:R-:W-:Y:S05]  /*0320*/  @P0 BRA P1, `(.L_x_2) ;  /* 0x0000000000180947 */ /* 0x000fea0000800000 */
[----:B------:R-:W-:Y:S02]  /*0330*/  MOV R2, R6 ;  /* 0x0000000600027202 */ /* 0x000fe40000000f00 */
[----:B------:R-:W-:Y:S02]  /*0340*/  MOV R3, R7 ;  /* 0x0000000700037202 */ /* 0x000fe40000000f00 */
[----:B------:R-:W-:-:S07]  /*0350*/  MOV R22, 0x370 ;  /* 0x0000037000167802 */ /* 0x000fce0000000f00 */
[----:B------:R-:W-:Y:S05]  /*0360*/  CALL.REL.NOINC `($__internal_0_$__cuda_sm20_div_rn_f64_full) ;  /* 0x0000001000647944 */ /* 0x000fea0003c00000 */
[----:B------:R-:W-:Y:S02]  /*0370*/  MOV R4, R2 ;  /* 0x0000000200047202 */ /* 0x000fe40000000f00 */
[----:B------:R-:W-:-:S07]  /*0380*/  MOV R5, R3 ;  /* 0x0000000300057202 */ /* 0x000fce0000000f00 */
.L_x_2:
[----:B------:R-:W-:Y:S05]  /*0390*/  BSYNC.RECONVERGENT B0 ;  /* 0x0000000000007941 */ /* 0x000fea0003800200 */
.L_x_1:
[----:B------:R-:W0:Y:S01]  /*03a0*/  F2F.F32.F64 R4, R4 ;  /* 0x0000000400047310 */ /* 0x000e220000301000 */
[----:B------:R-:W-:Y:S01]  /*03b0*/  FADD R3, R10, R10 ;  /* 0x0000000a0a037221 */ /* 0x000fe20000000000 */
[----:B------:R-:W-:Y:S01]  /*03c0*/  UMOV UR6, 0xcccccccd ;  /* 0xcccccccd00067882 */ /* 0x000fe20000000000 */
[----:B------:R-:W-:Y:S01]  /*03d0*/  UMOV UR7, 0x3fdccccc ;  /* 0x3fdccccc00077882 */ /* 0x000fe20000000000 */
[----:B------:R-:W-:Y:S01]  /*03e0*/  UMOV UR4, 0x8 ;  /* 0x0000000800047882 */ /* 0x000fe20000000000 */
[C---:B0-----:R-:W-:Y:S01]  /*03f0*/  FMUL R6, R4.reuse, R3 ;  /* 0x0000000304067220 */ /* 0x041fe20000400000 */
[----:B------:R-:W-:-:S03]  /*0400*/  FMUL R7, R4, R4 ;  /* 0x0000000404077220 */ /* 0x000fc60000400000 */
[----:B------:R-:W0:Y:S01]  /*0410*/  F2F.F64.F32 R2, R6 ;  /* 0x0000000600027310 */ /* 0x000e220000201800 */
[----:B------:R-:W-:-:S04]  /*0420*/  FFMA R7, R10, R10, -R7 ;  /* 0x0000000a0a077223 */ /* 0x000fc80000000807 */
[----:B------:R-:W-:-:S04]  /*0430*/  FADD R7, R7, -0.5 ;  /* 0xbf00000007077421 */ /* 0x000fc80000000000 */
[----:B------:R-:W-:Y:S01]  /*0440*/  FADD R9, R7, R7 ;  /* 0x0000000707097221 */ /* 0x000fe20000000000 */
[----:B0-----:R-:W-:-:S10]  /*0450*/  DADD R2, R2, UR6 ;  /* 0x0000000602027e29 */ /* 0x001fd40008000000 */
[----:B------:R-:W0:Y:S02]  /*0460*/  F2F.F32.F64 R2, R2 ;  /* 0x0000000200027310 */ /* 0x000e240000301000 */
[C---:B0-----:R-:W-:Y:S01]  /*0470*/  FMUL R9, R2.reuse, R9 ;  /* 0x0000000902097220 */ /* 0x041fe20000400000 */
[----:B------:R-:W-:-:S05]  /*0480*/  FMUL R6, R2, R2 ;  /* 0x0000000202067220 */ /* 0x000fca0000400000 */
        /* <DEDUP_REMOVED lines=50> */
[----:B------:R-:W-:Y:S01]  /*07b0*/  FADD R6, R6, -0.5 ;  /* 0xbf00000006067421 */ /* 0x000fe20000000000 */
[----:B0-----:R-:W-:-:S10]  /*07c0*/  DADD R4, R4, UR6 ;  /* 0x0000000604047e29 */ /* 0x001fd40008000000 */
[----:B------:R0:W1:Y:S02]  /*07d0*/  F2F.F32.F64 R4, R4 ;  /* 0x0000000400047310 */ /* 0x0000640000301000 */
.L_x_3:
[----:B------:R-:W-:Y:S01]  /*07e0*/  FADD R3, R6, R6 ;  /* 0x0000000606037221 */ /* 0x000fe20000000000 */
[-C--:B0123--:R-:W-:Y:S01]  /*07f0*/  FMUL R5, R4, R4.reuse ;  /* 0x0000000404057220 */ /* 0x08ffe20000400000 */
[----:B------:R-:W-:Y:S02]  /*0800*/  UIADD3 UR4, UPT, UPT, UR4, 0x18, URZ ;  /* 0x0000001804047890 */ /* 0x000fe4000fffe0ff */
[----:B------:R-:W-:Y:S01]  /*0810*/  FMUL R7, R3, R4 ;  /* 0x0000000403077220 */ /* 0x000fe20000400000 */
[----:B------:R-:W-:Y:S01]  /*0820*/  FFMA R5, R6, R6, -R5 ;  /* 0x0000000606057223 */ /* 0x000fe20000000805 */
[----:B------:R-:W-:Y:S02]  /*0830*/  UISETP.NE.AND UP0, UPT, UR4, 0xc8, UPT ;  /* 0x000000c80400788c */ /* 0x000fe4000bf05270 */
[----:B------:R-:W0:Y:S01]  /*0840*/  F2F.F64.F32 R2, R7 ;  /* 0x0000000700027310 */ /* 0x000e220000201800 */
        /* <DEDUP_REMOVED lines=124> */
[-C--:B0-----:R-:W-:Y:S01]  /*1010*/  FMUL R7, R2, R5.reuse ;  /* 0x0000000502077220 */ /* 0x081fe20000400000 */
        /* <DEDUP_REMOVED lines=61> */
[----:B------:R2:W3:Y:S01]  /*13f0*/  F2F.F32.F64 R4, R4 ;  /* 0x0000000400047310 */ /* 0x0004e20000301000 */
[----:B------:R-:W-:Y:S05]  /*1400*/  BRA.U UP0, `(.L_x_3) ;  /* 0xfffffff100f47547 */ /* 0x000fea000b83ffff */
[----:B---3--:R-:W-:Y:S01]  /*1410*/  FMUL R3, R4, R4 ;  /* 0x0000000404037220 */ /* 0x008fe20000400000 */
[----:B------:R-:W0:Y:S03]  /*1420*/  LDCU.64 UR4, c[0x0][0x358] ;  /* 0x00006b00ff0477ac */ /* 0x000e260008000a00 */
[----:B------:R-:W-:-:S05]  /*1430*/  FFMA R3, R6, R6, R3 ;  /* 0x0000000606037223 */ /* 0x000fca0000000003 */
[----:B------:R-:W-:-:S13]  /*1440*/  FSETP.GEU.AND P0, PT, R3, 4, PT ;  /* 0x408000000300780b */ /* 0x000fda0003f0e000 */
[----:B------:R-:W1:Y:S01]  /*1450*/  @!P0 LDC.64 R2, c[0x0][0x380] ;  /* 0x0000e000ff028b82 */ /* 0x000e620000000a00 */
[----:B--2---:R-:W-:Y:S01]  /*1460*/  @!P0 IMAD R5, R0, 0x3e8, R11 ;  /* 0x000003e800058824 */ /* 0x004fe200078e020b */
[----:B------:R-:W-:-:S03]  /*1470*/  @!P0 MOV R7, 0x1 ;  /* 0x0000000100078802 */ /* 0x000fc60000000f00 */
[----:B-1----:R-:W-:-:S05]  /*1480*/  @!P0 IMAD.WIDE.U32 R2, R5, 0x4, R2 ;  /* 0x0000000405028825 */ /* 0x002fca00078e0002 */
[----:B0-----:R0:W-:Y:S01]  /*1490*/  @!P0 STG.E desc[UR4][R2.64], R7 ;  /* 0x0000000702008986 */ /* 0x0011e2000c101904 */
[----:B------:R-:W-:Y:S05]  /*14a0*/  @!P0 EXIT ;  /* 0x000000000000894d */ /* 0x000fea0003800000 */
[----:B0-----:R-:W0:Y:S01]  /*14b0*/  LDC.64 R2, c[0x0][0x380] ;  /* 0x0000e000ff027b82 */ /* 0x001e220000000a00 */
[----:B------:R-:W-:-:S04]  /*14c0*/  IMAD R11, R0, 0x3e8, R11 ;  /* 0x000003e8000b7824 */ /* 0x000fc800078e020b */
[----:B0-----:R-:W-:-:S05]  /*14d0*/  IMAD.WIDE.U32 R2, R11, 0x4, R2 ;  /* 0x000000040b027825 */ /* 0x001fca00078e0002 */
[----:B------:R-:W-:Y:S01]  /*14e0*/  STG.E desc[UR4][R2.64], RZ ;  /* 0x000000ff02007986 */ /* 0x000fe2000c101904 */
[----:B------:R-:W-:Y:S05]  /*14f0*/  EXIT ;  /* 0x000000000000794d */ /* 0x000fea0003800000 */
        .weak           $__internal_0_$__cuda_sm20_div_rn_f64_full
        .type           $__internal_0_$__cuda_sm20_div_rn_f64_full,@function
        .size           $__internal_0_$__cuda_sm20_div_rn_f64_full,(.L_x_10 - $__internal_0_$__cuda_sm20_div_rn_f64_full)
$__internal_0_$__cuda_sm20_div_rn_f64_full:
[C---:B------:R-:W-:Y:S01]  /*1500*/  FSETP.GEU.AND P0, PT, |R13|.reuse, 1.469367938527859385e-39, PT ;  /* 0x001000000d00780b */ /* 0x040fe20003f0e200 */
[----:B------:R-:W-:Y:S01]  /*1510*/  BSSY.RECONVERGENT B1, `(.L_x_4) ;  /* 0x0000058000017945 */ /* 0x000fe20003800200 */
[----:B------:R-:W-:Y:S02]  /*1520*/  LOP3.LUT R5, R13, 0x800fffff, RZ, 0xc0, !PT ;  /* 0x800fffff0d057812 */ /* 0x000fe400078ec0ff */
[----:B------:R-:W-:Y:S02]  /*1530*/  MOV R4, UR4 ;  /* 0x0000000400047c02 */ /* 0x000fe40008000f00 */
[----:B------:R-:W-:Y:S02]  /*1540*/  LOP3.LUT R7, R5, 0x3ff00000, RZ, 0xfc, !PT ;  /* 0x3ff0000005077812 */ /* 0x000fe400078efcff */
[----:B------:R-:W-:Y:S02]  /*1550*/  MOV R5, R13 ;  /* 0x0000000d00057202 */ /* 0x000fe40000000f00 */
[----:B------:R-:W-:-:S02]  /*1560*/  MOV R6, UR4 ;  /* 0x0000000400067c02 */ /* 0x000fc40008000f00 */
[C---:B------:R-:W-:Y:S02]  /*1570*/  FSETP.GEU.AND P2, PT, |R3|.reuse, 1.469367938527859385e-39, PT ;  /* 0x001000000300780b */ /* 0x040fe40003f4e200 */
[----:B------:R-:W-:Y:S01]  /*1580*/  @!P0 DMUL R6, R4, 8.98846567431157953865e+307 ;  /* 0x7fe0000004068828 */ /* 0x000fe20000000000 */
[----:B------:R-:W-:Y:S02]  /*1590*/  MOV R14, 0x1 ;  /* 0x00000001000e7802 */ /* 0x000fe40000000f00 */
[----:B------:R-:W-:Y:S02]  /*15a0*/  LOP3.LUT R20, R3, 0x7ff00000, RZ, 0xc0, !PT ;  /* 0x7ff0000003147812 */ /* 0x000fe400078ec0ff */
[----:B------:R-:W-:Y:S01]  /*15b0*/  MOV R12, 0x1ca00000 ;  /* 0x1ca00000000c7802 */ /* 0x000fe20000000f00 */
[----:B------:R-:W0:Y:S01]  /*15c0*/  MUFU.RCP64H R15, R7 ;  /* 0x00000007000f7308 */ /* 0x000e220000001800 */
[----:B------:R-:W-:Y:S02]  /*15d0*/  LOP3.LUT R21, R13, 0x7ff00000, RZ, 0xc0, !PT ;  /* 0x7ff000000d157812 */ /* 0x000fe400078ec0ff */
[----:B------:R-:W-:-:S02]  /*15e0*/  MOV R23, R20 ;  /* 0x0000001400177202 */ /* 0x000fc40000000f00 */
[----:B------:R-:W-:Y:S02]  /*15f0*/  @!P2 LOP3.LUT R17, R5, 0x7ff00000, RZ, 0xc0, !PT ;  /* 0x7ff000000511a812 */ /* 0x000fe400078ec0ff */
[C---:B------:R-:W-:Y:S02]  /*1600*/  ISETP.GE.U32.AND P1, PT, R20.reuse, R21, PT ;  /* 0x000000151400720c */ /* 0x040fe40003f26070 */
[----:B------:R-:W-:Y:S02]  /*1610*/  @!P2 ISETP.GE.U32.AND P3, PT, R20, R17, PT ;  /* 0x000000111400a20c */ /* 0x000fe40003f66070 */
[----:B------:R-:W-:Y:S02]  /*1620*/  @!P0 LOP3.LUT R21, R7, 0x7ff00000, RZ, 0xc0, !PT ;  /* 0x7ff0000007158812 */ /* 0x000fe400078ec0ff */
[----:B------:R-:W-:Y:S02]  /*1630*/  @!P2 SEL R17, R12, 0x63400000, !P3 ;  /* 0x634000000c11a807 */ /* 0x000fe40005800000 */
[----:B------:R-:W-:Y:S01]  /*1640*/  IADD3 R25, PT, PT, R21, -0x1, RZ ;  /* 0xffffffff15197810 */ /* 0x000fe20007ffe0ff */
[----:B0-----:R-:W-:Y:S01]  /*1650*/  DFMA R8, R14, -R6, 1 ;  /* 0x3ff000000e08742b */ /* 0x001fe20000000806 */
[----:B------:R-:W-:-:S04]  /*1660*/  @!P2 LOP3.LUT R18, R17, 0x80000000, R3, 0xf8, !PT ;  /* 0x800000001112a812 */ /* 0x000fc800078ef803 */
[----:B------:R-:W-:Y:S02]  /*1670*/  @!P2 LOP3.LUT R19, R18, 0x100000, RZ, 0xfc, !PT ;  /* 0x001000001213a812 */ /* 0x000fe400078efcff */
[----:B------:R-:W-:Y:S01]  /*1680*/  @!P2 MOV R18, RZ ;  /* 0x000000ff0012a202 */ /* 0x000fe20000000f00 */
[----:B------:R-:W-:-:S08]  /*1690*/  DFMA R8, R8, R8, R8 ;  /* 0x000000080808722b */ /* 0x000fd00000000008 */
[----:B------:R-:W-:Y:S01]  /*16a0*/  DFMA R14, R14, R8, R14 ;  /* 0x000000080e0e722b */ /* 0x000fe2000000000e */
[----:B------:R-:W-:Y:S02]  /*16b0*/  SEL R9, R12, 0x63400000, !P1 ;  /* 0x634000000c097807 */ /* 0x000fe40004800000 */
[----:B------:R-:W-:Y:S02]  /*16c0*/  MOV R8, R2 ;  /* 0x0000000200087202 */ /* 0x000fe40000000f00 */
[----:B------:R-:W-:-:S03]  /*16d0*/  LOP3.LUT R9, R9, 0x800fffff, R3, 0xf8, !PT ;  /* 0x800fffff09097812 */ /* 0x000fc600078ef803 */
[----:B------:R-:W-:-:S03]  /*16e0*/  DFMA R16, R14, -R6, 1 ;  /* 0x3ff000000e10742b */ /* 0x000fc60000000806 */
[----:B------:R-:W-:-:S05]  /*16f0*/  @!P2 DFMA R8, R8, 2, -R18 ;  /* 0x400000000808a82b */ /* 0x000fca0000000812 */
[----:B------:R-:W-:-:S05]  /*1700*/  DFMA R16, R14, R16, R14 ;  /* 0x000000100e10722b */ /* 0x000fca000000000e */
[----:B------:R-:W-:-:S03]  /*1710*/  @!P2 LOP3.LUT R23, R9, 0x7ff00000, RZ, 0xc0, !PT ;  /* 0x7ff000000917a812 */ /* 0x000fc600078ec0ff */
[----:B------:R-:W-:Y:S01]  /*1720*/  DMUL R14, R16, R8 ;  /* 0x00000008100e7228 */ /* 0x000fe20000000000 */
[----:B------:R-:W-:-:S04]  /*1730*/  IADD3 R24, PT, PT, R23, -0x1, RZ ;  /* 0xffffffff17187810 */ /* 0x000fc80007ffe0ff */
[----:B------:R-:W-:-:S03]  /*1740*/  ISETP.GT.U32.AND P0, PT, R24, 0x7feffffe, PT ;  /* 0x7feffffe1800780c */ /* 0x000fc60003f04070 */
[----:B------:R-:W-:Y:S01]  /*1750*/  DFMA R18, R14, -R6, R8 ;  /* 0x800000060e12722b */ /* 0x000fe20000000008 */
[----:B------:R-:W-:-:S07]  /*1760*/  ISETP.GT.U32.OR P0, PT, R25, 0x7feffffe, P0 ;  /* 0x7feffffe1900780c */ /* 0x000fce0000704470 */
[----:B------:R-:W-:-:S06]  /*1770*/  DFMA R18, R16, R18, R14 ;  /* 0x000000121012722b */ /* 0x000fcc000000000e */
[----:B------:R-:W-:Y:S05]  /*1780*/  @P0 BRA `(.L_x_5) ;  /* 0x00000000006c0947 */ /* 0x000fea0003800000 */
[----:B------:R-:W-:-:S04]  /*1790*/  LOP3.LUT R3, R5, 0x7ff00000, RZ, 0xc0, !PT ;  /* 0x7ff0000005037812 */ /* 0x000fc800078ec0ff */
[CC--:B------:R-:W-:Y:S02]  /*17a0*/  VIADDMNMX R2, R20.reuse, -R3.reuse, 0xb9600000, !PT ;  /* 0xb960000014027446 */ /* 0x0c0fe40007800903 */
[----:B------:R-:W-:Y:S02]  /*17b0*/  ISETP.GE.U32.AND P0, PT, R20, R3, PT ;  /* 0x000000031400720c */ /* 0x000fe40003f06070 */
[----:B------:R-:W-:Y:S02]  /*17c0*/  VIMNMX R2, PT, PT, R2, 0x46a00000, PT ;  /* 0x46a0000002027848 */ /* 0x000fe40003fe0100 */
[----:B------:R-:W-:-:S04]  /*17d0*/  SEL R3, R12, 0x63400000, !P0 ;  /* 0x634000000c037807 */ /* 0x000fc80004000000 */
[----:B------:R-:W-:Y:S02]  /*17e0*/  IADD3 R12, PT, PT, -R3, R2, RZ ;  /* 0x00000002030c7210 */ /* 0x000fe40007ffe1ff */
[----:B------:R-:W-:Y:S02]  /*17f0*/  MOV R2, RZ ;  /* 0x000000ff00027202 */ /* 0x000fe40000000f00 */
[----:B------:R-:W-:-:S06]  /*1800*/  IADD3 R3, PT, PT, R12, 0x7fe00000, RZ ;  /* 0x7fe000000c037810 */ /* 0x000fcc0007ffe0ff */
[----:B------:R-:W-:-:S10]  /*1810*/  DMUL R14, R18, R2 ;  /* 0x00000002120e7228 */ /* 0x000fd40000000000 */
[----:B------:R-:W-:-:S13]  /*1820*/  FSETP.GTU.AND P0, PT, |R15|, 1.469367938527859385e-39, PT ;  /* 0x001000000f00780b */ /* 0x000fda0003f0c200 */
[----:B------:R-:W-:Y:S05]  /*1830*/  @P0 BRA `(.L_x_6) ;  /* 0x0000000000940947 */ /* 0x000fea0003800000 */
[----:B------:R-:W-:Y:S01]  /*1840*/  DFMA R6, R18, -R6, R8 ;  /* 0x800000061206722b */ /* 0x000fe20000000008 */
[----:B------:R-:W-:-:S09]  /*1850*/  MOV R2, RZ ;  /* 0x000000ff00027202 */ /* 0x000fd20000000f00 */
[C---:B------:R-:W-:Y:S02]  /*1860*/  FSETP.NEU.AND P0, PT, R7.reuse, RZ, PT ;  /* 0x000000ff0700720b */ /* 0x040fe40003f0d000 */
[----:B------:R-:W-:-:S04]  /*1870*/  LOP3.LUT R9, R7, 0x80000000, R5, 0x48, !PT ;  /* 0x8000000007097812 */ /* 0x000fc800078e4805 */
[----:B------:R-:W-:-:S07]  /*1880*/  LOP3.LUT R3, R9, R3, RZ, 0xfc, !PT ;  /* 0x0000000309037212 */ /* 0x000fce00078efcff */
[----:B------:R-:W-:Y:S05]  /*1890*/  @!P0 BRA `(.L_x_6) ;  /* 0x00000000007c8947 */ /* 0x000fea0003800000 */
[----:B------:R-:W-:Y:S01]  /*18a0*/  IADD3 R5, PT, PT, -R12, RZ, RZ ;  /* 0x000000ff0c057210 */ /* 0x000fe20007ffe1ff */
[----:B------:R-:W-:Y:S01]  /*18b0*/  DMUL.RP R2, R18, R2 ;  /* 0x0000000212027228 */ /* 0x000fe20000008000 */
[----:B------:R-:W-:-:S06]  /*18c0*/  MOV R4, RZ ;  /* 0x000000ff00047202 */ /* 0x000fcc0000000f00 */
[----:B------:R-:W-:-:S03]  /*18d0*/  DFMA R4, R14, -R4, R18 ;  /* 0x800000040e04722b */ /* 0x000fc60000000012 */
[----:B------:R-:W-:-:S03]  /*18e0*/  LOP3.LUT R9, R3, R9, RZ, 0x3c, !PT ;  /* 0x0000000903097212 */ /* 0x000fc600078e3cff */
[----:B------:R-:W-:-:S04]  /*18f0*/  IADD3 R4, PT, PT, -R12, -0x43300000, RZ ;  /* 0xbcd000000c047810 */ /* 0x000fc80007ffe1ff */
[----:B------:R-:W-:-:S04]  /*1900*/  FSETP.NEU.AND P0, PT, |R5|, R4, PT ;  /* 0x000000040500720b */ /* 0x000fc80003f0d200 */
[----:B------:R-:W-:Y:S02]  /*1910*/  FSEL R14, R2, R14, !P0 ;  /* 0x0000000e020e7208 */ /* 0x000fe40004000000 */
[----:B------:R-:W-:Y:S01]  /*1920*/  FSEL R15, R9, R15, !P0 ;  /* 0x0000000f090f7208 */ /* 0x000fe20004000000 */
[----:B------:R-:W-:Y:S06]  /*1930*/  BRA `(.L_x_6) ;  /* 0x0000000000547947 */ /* 0x000fec0003800000 */
.L_x_5:
[----:B------:R-:W-:-:S14]  /*1940*/  DSETP.NAN.AND P0, PT, R2, R2, PT ;  /* 0x000000020200722a */ /* 0x000fdc0003f08000 */
[----:B------:R-:W-:Y:S05]  /*1950*/  @P0 BRA `(.L_x_7) ;  /* 0x0000000000440947 */ /* 0x000fea0003800000 */
[----:B------:R-:W-:-:S14]  /*1960*/  DSETP.NAN.AND P0, PT, R4, R4, PT ;  /* 0x000000040400722a */ /* 0x000fdc0003f08000 */
[----:B------:R-:W-:Y:S05]  /*1970*/  @P0 BRA `(.L_x_8) ;  /* 0x0000000000300947 */ /* 0x000fea0003800000 */
[----:B------:R-:W-:Y:S02]  /*1980*/  ISETP.NE.AND P0, PT, R23, R21, PT ;  /* 0x000000151700720c */ /* 0x000fe40003f05270 */
[----:B------:R-:W-:Y:S02]  /*1990*/  MOV R14, 0x0 ;  /* 0x00000000000e7802 */ /* 0x000fe40000000f00 */
[----:B------:R-:W-:-:S09]  /*19a0*/  MOV R15, 0xfff80000 ;  /* 0xfff80000000f7802 */ /* 0x000fd20000000f00 */
[----:B------:R-:W-:Y:S05]  /*19b0*/  @!P0 BRA `(.L_x_6) ;  /* 0x0000000000348947 */ /* 0x000fea0003800000 */
[----:B------:R-:W-:Y:S02]  /*19c0*/  ISETP.NE.AND P0, PT, R23, 0x7ff00000, PT ;  /* 0x7ff000001700780c */ /* 0x000fe40003f05270 */
[----:B------:R-:W-:Y:S02]  /*19d0*/  LOP3.LUT R15, R3, 0x80000000, R5, 0x48, !PT ;  /* 0x80000000030f7812 */ /* 0x000fe400078e4805 */
[----:B------:R-:W-:-:S13]  /*19e0*/  ISETP.EQ.OR P0, PT, R21, RZ, !P0 ;  /* 0x000000ff1500720c */ /* 0x000fda0004702670 */
[----:B------:R-:W-:Y:S02]  /*19f0*/  @P0 LOP3.LUT R2, R15, 0x7ff00000, RZ, 0xfc, !PT ;  /* 0x7ff000000f020812 */ /* 0x000fe400078efcff */
[----:B------:R-:W-:Y:S02]  /*1a00*/  @!P0 MOV R14, RZ ;  /* 0x000000ff000e8202 */ /* 0x000fe40000000f00 */
[----:B------:R-:W-:Y:S02]  /*1a10*/  @P0 MOV R14, RZ ;  /* 0x000000ff000e0202 */ /* 0x000fe40000000f00 */
[----:B------:R-:W-:Y:S01]  /*1a20*/  @P0 MOV R15, R2 ;  /* 0x00000002000f0202 */ /* 0x000fe20000000f00 */
[----:B------:R-:W-:Y:S06]  /*1a30*/  BRA `(.L_x_6) ;  /* 0x0000000000147947 */ /* 0x000fec0003800000 */
.L_x_8:
[----:B------:R-:W-:Y:S02]  /*1a40*/  LOP3.LUT R15, R5, 0x80000, RZ, 0xfc, !PT ;  /* 0x00080000050f7812 */ /* 0x000fe400078efcff */
[----:B------:R-:W-:Y:S01]  /*1a50*/  MOV R14, R4 ;  /* 0x00000004000e7202 */ /* 0x000fe20000000f00 */
[----:B------:R-:W-:Y:S06]  /*1a60*/  BRA `(.L_x_6) ;  /* 0x0000000000087947 */ /* 0x000fec0003800000 */
.L_x_7:
[----:B------:R-:W-:Y:S02]  /*1a70*/  LOP3.LUT R15, R3, 0x80000, RZ, 0xfc, !PT ;  /* 0x00080000030f7812 */ /* 0x000fe400078efcff */
[----:B------:R-:W-:-:S07]  /*1a80*/  MOV R14, R2 ;  /* 0x00000002000e7202 */ /* 0x000fce0000000f00 */
.L_x_6:
[----:B------:R-:W-:Y:S05]  /*1a90*/  BSYNC.RECONVERGENT B1 ;  /* 0x0000000000017941 */ /* 0x000fea0003800200 */
.L_x_4:
[----:B------:R-:W-:Y:S01]  /*1aa0*/  HFMA2 R23, -RZ, RZ, 0, 0 ;  /* 0x00000000ff177431 */ /* 0x000fe200000001ff */
[----:B------:R-:W-:Y:S02]  /*1ab0*/  MOV R2, R14 ;  /* 0x0000000e00027202 */ /* 0x000fe40000000f00 */
[----:B------:R-:W-:Y:S01]  /*1ac0*/  MOV R3, R15 ;  /* 0x0000000f00037202 */ /* 0x000fe20000000f00 */
[----:B------:R-:W-:Y:S06]  /*1ad0*/  RET.REL.NODEC R22 `(_Z7generujPi) ;  /* 0xffffffe416487950 */ /* 0x000fec0003c3ffff */
.L_x_9:
[----:B------:R-:W-:-:S00]  /*1ae0*/  BRA `(.L_x_9) ;  /* 0xfffffffc00fc7947 */ /* 0x000fc0000383ffff */
[----:B------:R-:W-:-:S00]  /*1af0*/  NOP ;  /* 0x0000000000007918 */ /* 0x000fc00000000000 */
        /* <DEDUP_REMOVED lines=8> */
.L_x_10:


//--------------------- .nv.shared.reserved.0     --------------------------
	.section	.nv.shared.reserved.0,"aw",@nobits
	.weak		__nv_reservedSMEM_offset_0_alias
	.size		__nv_reservedSMEM_offset_0_alias, 0, 64
	.other		__nv_reservedSMEM_offset_0_alias,@"STO_CUDA_RESERVED_SHARED STV_DEFAULT"
__nv_reservedSMEM_offset_0_alias:
	.zero		0
	.zero		64


//--------------------- .nv.constant0._Z7generujPi --------------------------
	.section	.nv.constant0._Z7generujPi,"a",@progbits
	.sectionflags	@""
	.align	4
.nv.constant0._Z7generujPi:
	.zero		904


//--------------------- SYMBOLS --------------------------

	.type		.nv.reservedSmem.offset0,@object
	.size		.nv.reservedSmem.offset0,0x4
